	.target	sm_80

	.elftype	@"ET_EXEC"


//--------------------- .note.nv.tkinfo           --------------------------
	.section	.note.nv.tkinfo,"",@"SHT_NOTE"
	.sectionflags	@"SHF_NOTE_NV_TKINFO"
	.tkinfo
        /*0018*/ 	.word	0x00000002
        /*0030*/ 	.string	""
        /*0030*/ 	.string	"ptxas"
        /*0030*/ 	.string	"Cuda compilation tools, release 13.0, V13.0.88"
        /*0030*/ 	.string	"Build cuda_13.0.r13.0/compiler.36424714_0"
        /*0030*/ 	.string	"-v  -suppress-debug-info  -lineinfo  -arch sm_80 "



//--------------------- .note.nv.cuinfo           --------------------------
	.section	.note.nv.cuinfo,"",@"SHT_NOTE"
	.sectionflags	@"SHF_NOTE_NV_CUINFO"
        /*0018*/ 	.short	0x0002
        /*001a*/ 	.short	0x0050
        /*001c*/ 	.short	0x0082
	.zero		2


//--------------------- .nv.info                  --------------------------
	.section	.nv.info,"",@"SHT_CUDA_INFO"
	.align	4


	//----- nvinfo : EIATTR_REGCOUNT
	.align		4
        /*0000*/ 	.byte	0x04, 0x2f
        /*0002*/ 	.short	(.L_1 - .L_0)
	.align		4
.L_0:
        /*0004*/ 	.word	index@(matmul_kernel)
        /*0008*/ 	.word	0x00000060


	//----- nvinfo : EIATTR_FRAME_SIZE
	.align		4
.L_1:
        /*000c*/ 	.byte	0x04, 0x11
        /*000e*/ 	.short	(.L_3 - .L_2)
	.align		4
.L_2:
        /*0010*/ 	.word	index@(matmul_kernel)
        /*0014*/ 	.word	0x00000000


	//----- nvinfo : EIATTR_MIN_STACK_SIZE
	.align		4
.L_3:
        /*0018*/ 	.byte	0x04, 0x12
        /*001a*/ 	.short	(.L_5 - .L_4)
	.align		4
.L_4:
        /*001c*/ 	.word	index@(matmul_kernel)
        /*0020*/ 	.word	0x00000000
.L_5:


//--------------------- .nv.info.matmul_kernel    --------------------------
	.section	.nv.info.matmul_kernel,"",@"SHT_CUDA_INFO"
	.sectionflags	@""
	.align	4


	//----- nvinfo : EIATTR_CUDA_API_VERSION
	.align		4
        /*0000*/ 	.byte	0x04, 0x37
        /*0002*/ 	.short	(.L_7 - .L_6)
.L_6:
        /*0004*/ 	.word	0x00000082


	//----- nvinfo : EIATTR_SW2861232_WAR
	.align		4
.L_7:
        /*0008*/ 	.byte	0x01, 0x35
	.zero		2


	//----- nvinfo : EIATTR_PARAM_CBANK
	.align		4
        /*000c*/ 	.byte	0x04, 0x0a
        /*000e*/ 	.short	(.L_9 - .L_8)
	.align		4
.L_8:
        /*0010*/ 	.word	index@(.nv.constant0.matmul_kernel)
        /*0014*/ 	.short	0x0160
        /*0016*/ 	.short	0x0050


	//----- nvinfo : EIATTR_CBANK_PARAM_SIZE
	.align		4
.L_9:
        /*0018*/ 	.byte	0x03, 0x19
        /*001a*/ 	.short	0x0050


	//----- nvinfo : EIATTR_KPARAM_INFO
	.align		4
        /*001c*/ 	.byte	0x04, 0x17
        /*001e*/ 	.short	(.L_11 - .L_10)
.L_10:
        /*0020*/ 	.word	0x00000000
        /*0024*/ 	.short	0x000d
        /*0026*/ 	.short	0x0048
        /*0028*/ 	.byte	0x00, 0xf4, 0x21, 0x00


	//----- nvinfo : EIATTR_KPARAM_INFO
	.align		4
.L_11:
        /*002c*/ 	.byte	0x04, 0x17
        /*002e*/ 	.short	(.L_13 - .L_12)
.L_12:
        /*0030*/ 	.word	0x00000000
        /*0034*/ 	.short	0x000c
        /*0036*/ 	.short	0x0040
        /*0038*/ 	.byte	0x00, 0xf4, 0x21, 0x00


	//----- nvinfo : EIATTR_KPARAM_INFO
	.align		4
.L_13:
        /*003c*/ 	.byte	0x04, 0x17
        /*003e*/ 	.short	(.L_15 - .L_14)
.L_14:
        /*0040*/ 	.word	0x00000000
        /*0044*/ 	.short	0x000b
        /*0046*/ 	.short	0x0038
        /*0048*/ 	.byte	0x00, 0xf0, 0x11, 0x00


	//----- nvinfo : EIATTR_KPARAM_INFO
	.align		4
.L_15:
        /*004c*/ 	.byte	0x04, 0x17
        /*004e*/ 	.short	(.L_17 - .L_16)
.L_16:
        /*0050*/ 	.word	0x00000000
        /*0054*/ 	.short	0x000a
        /*0056*/ 	.short	0x0034
        /*0058*/ 	.byte	0x00, 0xf0, 0x11, 0x00


	//----- nvinfo : EIATTR_KPARAM_INFO
	.align		4
.L_17:
        /*005c*/ 	.byte	0x04, 0x17
        /*005e*/ 	.short	(.L_19 - .L_18)
.L_18:
        /*0060*/ 	.word	0x00000000
        /*0064*/ 	.short	0x0009
        /*0066*/ 	.short	0x0030
        /*0068*/ 	.byte	0x00, 0xf0, 0x11, 0x00


	//----- nvinfo : EIATTR_KPARAM_INFO
	.align		4
.L_19:
        /*006c*/ 	.byte	0x04, 0x17
        /*006e*/ 	.short	(.L_21 - .L_20)
.L_20:
        /*0070*/ 	.word	0x00000000
        /*0074*/ 	.short	0x0008
        /*0076*/ 	.short	0x002c
        /*0078*/ 	.byte	0x00, 0xf0, 0x11, 0x00


	//----- nvinfo : EIATTR_KPARAM_INFO
	.align		4
.L_21:
        /*007c*/ 	.byte	0x04, 0x17
        /*007e*/ 	.short	(.L_23 - .L_22)
.L_22:
        /*0080*/ 	.word	0x00000000
        /*0084*/ 	.short	0x0007
        /*0086*/ 	.short	0x0028
        /*0088*/ 	.byte	0x00, 0xf0, 0x11, 0x00


	//----- nvinfo : EIATTR_KPARAM_INFO
	.align		4
.L_23:
        /*008c*/ 	.byte	0x04, 0x17
        /*008e*/ 	.short	(.L_25 - .L_24)
.L_24:
        /*0090*/ 	.word	0x00000000
        /*0094*/ 	.short	0x0006
        /*0096*/ 	.short	0x0024
        /*0098*/ 	.byte	0x00, 0xf0, 0x11, 0x00


	//----- nvinfo : EIATTR_KPARAM_INFO
	.align		4
.L_25:
        /*009c*/ 	.byte	0x04, 0x17
        /*009e*/ 	.short	(.L_27 - .L_26)
.L_26:
        /*00a0*/ 	.word	0x00000000
        /*00a4*/ 	.short	0x0005
        /*00a6*/ 	.short	0x0020
        /*00a8*/ 	.byte	0x00, 0xf0, 0x11, 0x00


	//----- nvinfo : EIATTR_KPARAM_INFO
	.align		4
.L_27:
        /*00ac*/ 	.byte	0x04, 0x17
        /*00ae*/ 	.short	(.L_29 - .L_28)
.L_28:
        /*00b0*/ 	.word	0x00000000
        /*00b4*/ 	.short	0x0004
        /*00b6*/ 	.short	0x001c
        /*00b8*/ 	.byte	0x00, 0xf0, 0x11, 0x00


	//----- nvinfo : EIATTR_KPARAM_INFO
	.align		4
.L_29:
        /*00bc*/ 	.byte	0x04, 0x17
        /*00be*/ 	.short	(.L_31 - .L_30)
.L_30:
        /*00c0*/ 	.word	0x00000000
        /*00c4*/ 	.short	0x0003
        /*00c6*/ 	.short	0x0018
        /*00c8*/ 	.byte	0x00, 0xf0, 0x11, 0x00


	//----- nvinfo : EIATTR_KPARAM_INFO
	.align		4
.L_31:
        /*00cc*/ 	.byte	0x04, 0x17
        /*00ce*/ 	.short	(.L_33 - .L_32)
.L_32:
        /*00d0*/ 	.word	0x00000000
        /*00d4*/ 	.short	0x0002
        /*00d6*/ 	.short	0x0010
        /*00d8*/ 	.byte	0x00, 0xf4, 0x21, 0x00


	//----- nvinfo : EIATTR_KPARAM_INFO
	.align		4
.L_33:
        /*00dc*/ 	.byte	0x04, 0x17
        /*00de*/ 	.short	(.L_35 - .L_34)
.L_34:
        /*00e0*/ 	.word	0x00000000
        /*00e4*/ 	.short	0x0001
        /*00e6*/ 	.short	0x0008
        /*00e8*/ 	.byte	0x00, 0xf4, 0x21, 0x00


	//----- nvinfo : EIATTR_KPARAM_INFO
	.align		4
.L_35:
        /*00ec*/ 	.byte	0x04, 0x17
        /*00ee*/ 	.short	(.L_37 - .L_36)
.L_36:
        /*00f0*/ 	.word	0x00000000
        /*00f4*/ 	.short	0x0000
        /*00f6*/ 	.short	0x0000
        /*00f8*/ 	.byte	0x00, 0xf4, 0x21, 0x00


	//----- nvinfo : EIATTR_MAXREG_COUNT
	.align		4
.L_37:
        /*00fc*/ 	.byte	0x03, 0x1b
        /*00fe*/ 	.short	0x00ff


	//----- nvinfo : EIATTR_NUM_BARRIERS
	.align		4
        /*0100*/ 	.byte	0x02, 0x4c
        /*0102*/ 	.byte	0x01
	.zero		1


	//----- nvinfo : EIATTR_MERCURY_ISA_VERSION
	.align		4
        /*0104*/ 	.byte	0x03, 0x5f
        /*0106*/ 	.short	0x0000


	//----- nvinfo : EIATTR_EXIT_INSTR_OFFSETS
	.align		4
        /*0108*/ 	.byte	0x04, 0x1c
        /*010a*/ 	.short	(.L_39 - .L_38)


	//   ....[0]....
.L_38:
        /*010c*/ 	.word	0x000019c0


	//   ....[1]....
        /*0110*/ 	.word	0x000019f0


	//----- nvinfo : EIATTR_REQNTID
	.align		4
.L_39:
        /*0114*/ 	.byte	0x04, 0x10
        /*0116*/ 	.short	(.L_41 - .L_40)
.L_40:
        /*0118*/ 	.word	0x00000100
        /*011c*/ 	.word	0x00000001
        /*0120*/ 	.word	0x00000001
.L_41:


//--------------------- .nv.callgraph             --------------------------
	.section	.nv.callgraph,"",@"SHT_CUDA_CALLGRAPH"
	.align	4
	.sectionentsize	8
	.align		4
        /*0000*/ 	.word	0x00000000
	.align		4
        /*0004*/ 	.word	0xffffffff
	.align		4
        /*0008*/ 	.word	0x00000000
	.align		4
        /*000c*/ 	.word	0xfffffffe
	.align		4
        /*0010*/ 	.word	0x00000000
	.align		4
        /*0014*/ 	.word	0xfffffffd
	.align		4
        /*0018*/ 	.word	0x00000000
	.align		4
        /*001c*/ 	.word	0xfffffffc


//--------------------- .nv.rel.action            --------------------------
	.section	.nv.rel.action,"",@"SHT_CUDA_RELOCINFO"
	.align	8
	.sectionentsize	8
        /*0000*/ 	.byte	0x73, 0x00, 0x00, 0x00, 0x00, 0x00, 0x00, 0x00, 0x00, 0x00, 0x00, 0x11, 0x25, 0x00, 0x05, 0x36


//--------------------- .nv.constant0.matmul_kernel --------------------------
	.section	.nv.constant0.matmul_kernel,"a",@progbits
	.sectionflags	@""
	.align	4
.nv.constant0.matmul_kernel:
	.zero		432


//--------------------- .text.matmul_kernel       --------------------------
	.section	.text.matmul_kernel,"ax",@progbits
	.sectioninfo	@"SHI_REGISTERS=96"
	.align	128
        .global         matmul_kernel
        .type           matmul_kernel,@function
        .size           matmul_kernel,(.L_x_3 - matmul_kernel)
        .other          matmul_kernel,@"STO_CUDA_ENTRY STV_DEFAULT"
matmul_kernel:
.text.matmul_kernel:
[----:B------:R-:W-:Y:S02]  /*0000*/  IMAD.MOV.U32 R1, RZ, RZ, c[0x0][0x28] ;  /* 0x00000a00ff017624 */ /* 0x000fe400078e00ff */
[----:B------:R-:W-:Y:S01]  /*0010*/  IMAD.MOV.U32 R0, RZ, RZ, c[0x0][0x17c] ;  /* 0x00005f00ff007624 */ /* 0x000fe200078e00ff */
[----:B------:R-:W0:Y:S01]  /*0020*/  S2R R5, SR_CTAID.X ;  /* 0x0000000000057919 */ /* 0x000e220000002500 */
[----:B------:R-:W-:-:S03]  /*0030*/  ULDC.64 UR6, c[0x0][0x118] ;  /* 0x0000460000067ab9 */ /* 0x000fc60000000a00 */
[----:B------:R-:W-:Y:S01]  /*0040*/  IADD3 R0, R0, 0xf, RZ ;  /* 0x0000000f00007810 */ /* 0x000fe20007ffe0ff */
[----:B------:R-:W1:Y:S03]  /*0050*/  S2R R30, SR_TID.X ;  /* 0x00000000001e7919 */ /* 0x000e660000002100 */
[----:B------:R-:W-:-:S04]  /*0060*/  SHF.R.S32.HI R3, RZ, 0x1f, R0 ;  /* 0x0000001fff037819 */ /* 0x000fc80000011400 */
[----:B------:R-:W-:-:S04]  /*0070*/  LEA.HI R3, R3, R0, RZ, 0x4 ;  /* 0x0000000003037211 */ /* 0x000fc800078f20ff */
[----:B------:R-:W-:-:S05]  /*0080*/  SHF.R.S32.HI R3, RZ, 0x4, R3 ;  /* 0x00000004ff037819 */ /* 0x000fca0000011403 */
[----:B------:R-:W-:Y:S01]  /*0090*/  IMAD.SHL.U32 R4, R3, 0x8, RZ ;  /* 0x0000000803047824 */ /* 0x000fe200078e00ff */
[----:B0-----:R-:W-:-:S04]  /*00a0*/  IABS R8, R5 ;  /* 0x0000000500087213 */ /* 0x001fc80000000000 */
[-C--:B------:R-:W-:Y:S02]  /*00b0*/  IABS R7, R4.reuse ;  /* 0x0000000400077213 */ /* 0x080fe40000000000 */
[----:B------:R-:W-:Y:S02]  /*00c0*/  IABS R10, R4 ;  /* 0x00000004000a7213 */ /* 0x000fe40000000000 */
[----:B------:R-:W0:Y:S01]  /*00d0*/  I2F.RP R0, R7 ;  /* 0x0000000700007306 */ /* 0x000e220000209400 */
[----:B-1----:R-:W-:Y:S02]  /*00e0*/  SHF.R.U32.HI R31, RZ, 0x7, R30 ;  /* 0x00000007ff1f7819 */ /* 0x002fe4000001161e */
[C---:B------:R-:W-:Y:S02]  /*00f0*/  LOP3.LUT R33, R30.reuse, 0xe0, RZ, 0xc0, !PT ;  /* 0x000000e01e217812 */ /* 0x040fe400078ec0ff */
[----:B------:R-:W-:Y:S02]  /*0100*/  LOP3.LUT R32, R30, 0x1f, RZ, 0xc0, !PT ;  /* 0x0000001f1e207812 */ /* 0x000fe400078ec0ff */
[----:B------:R-:W-:Y:S01]  /*0110*/  SGXT.U32 R31, R31, 0x1 ;  /* 0x000000011f1f781a */ /* 0x000fe20000000000 */
[----:B0-----:R-:W0:Y:S02]  /*0120*/  MUFU.RCP R0, R0 ;  /* 0x0000000000007308 */ /* 0x001e240000001000 */
[----:B0-----:R-:W-:Y:S01]  /*0130*/  IADD3 R2, R0, 0xffffffe, RZ ;  /* 0x0ffffffe00027810 */ /* 0x001fe20007ffe0ff */
[----:B------:R-:W-:-:S05]  /*0140*/  IMAD.MOV R0, RZ, RZ, -R10 ;  /* 0x000000ffff007224 */ /* 0x000fca00078e0a0a */
[----:B------:R0:W1:Y:S02]  /*0150*/  F2I.FTZ.U32.TRUNC.NTZ R3, R2 ;  /* 0x0000000200037305 */ /* 0x000064000021f000 */
[----:B0-----:R-:W-:Y:S02]  /*0160*/  IMAD.MOV.U32 R2, RZ, RZ, RZ ;  /* 0x000000ffff027224 */ /* 0x001fe400078e00ff */
[----:B-1----:R-:W-:-:S04]  /*0170*/  IMAD.MOV R6, RZ, RZ, -R3 ;  /* 0x000000ffff067224 */ /* 0x002fc800078e0a03 */
[----:B------:R-:W-:Y:S02]  /*0180*/  IMAD R9, R6, R7, RZ ;  /* 0x0000000706097224 */ /* 0x000fe400078e02ff */
[----:B------:R-:W-:Y:S02]  /*0190*/  IMAD.MOV.U32 R6, RZ, RZ, R8 ;  /* 0x000000ffff067224 */ /* 0x000fe400078e0008 */
[----:B------:R-:W-:-:S06]  /*01a0*/  IMAD.HI.U32 R3, R3, R9, R2 ;  /* 0x0000000903037227 */ /* 0x000fcc00078e0002 */
[----:B------:R-:W-:-:S04]  /*01b0*/  IMAD.HI.U32 R3, R3, R6, RZ ;  /* 0x0000000603037227 */ /* 0x000fc800078e00ff */
[----:B------:R-:W-:-:S05]  /*01c0*/  IMAD R0, R3, R0, R6 ;  /* 0x0000000003007224 */ /* 0x000fca00078e0206 */
[----:B------:R-:W-:-:S13]  /*01d0*/  ISETP.GT.U32.AND P1, PT, R7, R0, PT ;  /* 0x000000000700720c */ /* 0x000fda0003f24070 */
[----:B------:R-:W-:Y:S01]  /*01e0*/  @!P1 IMAD.IADD R0, R0, 0x1, -R7 ;  /* 0x0000000100009824 */ /* 0x000fe200078e0a07 */
[----:B------:R-:W-:Y:S02]  /*01f0*/  @!P1 IADD3 R3, R3, 0x1, RZ ;  /* 0x0000000103039810 */ /* 0x000fe40007ffe0ff */
[----:B------:R-:W-:Y:S02]  /*0200*/  ISETP.NE.AND P1, PT, R4, RZ, PT ;  /* 0x000000ff0400720c */ /* 0x000fe40003f25270 */
[----:B------:R-:W-:Y:S02]  /*0210*/  ISETP.GE.U32.AND P0, PT, R0, R7, PT ;  /* 0x000000070000720c */ /* 0x000fe40003f06070 */
[----:B------:R-:W-:-:S04]  /*0220*/  LOP3.LUT R0, R5, R4, RZ, 0x3c, !PT ;  /* 0x0000000405007212 */ /* 0x000fc800078e3cff */
[----:B------:R-:W-:Y:S01]  /*0230*/  ISETP.GE.AND P2, PT, R0, RZ, PT ;  /* 0x000000ff0000720c */ /* 0x000fe20003f46270 */
[----:B------:R-:W-:-:S05]  /*0240*/  IMAD.MOV.U32 R0, RZ, RZ, c[0x0][0x178] ;  /* 0x00005e00ff007624 */ /* 0x000fca00078e00ff */
[----:B------:R-:W-:Y:S02]  /*0250*/  IADD3 R0, R0, 0x7f, RZ ;  /* 0x0000007f00007810 */ /* 0x000fe40007ffe0ff */
[----:B------:R-:W-:-:S05]  /*0260*/  @P0 IADD3 R3, R3, 0x1, RZ ;  /* 0x0000000103030810 */ /* 0x000fca0007ffe0ff */
[----:B------:R-:W-:Y:S01]  /*0270*/  IMAD.MOV.U32 R2, RZ, RZ, R3 ;  /* 0x000000ffff027224 */ /* 0x000fe200078e0003 */
[----:B------:R-:W-:-:S03]  /*0280*/  SHF.R.S32.HI R3, RZ, 0x1f, R0 ;  /* 0x0000001fff037819 */ /* 0x000fc60000011400 */
[----:B------:R-:W-:Y:S01]  /*0290*/  @!P2 IMAD.MOV R2, RZ, RZ, -R2 ;  /* 0x000000ffff02a224 */ /* 0x000fe200078e0a02 */
[----:B------:R-:W-:Y:S02]  /*02a0*/  @!P1 LOP3.LUT R2, RZ, R4, RZ, 0x33, !PT ;  /* 0x00000004ff029212 */ /* 0x000fe400078e33ff */
[----:B------:R-:W-:-:S03]  /*02b0*/  LEA.HI R3, R3, R0, RZ, 0x7 ;  /* 0x0000000003037211 */ /* 0x000fc600078f38ff */
[----:B------:R-:W-:Y:S02]  /*02c0*/  IMAD.SHL.U32 R35, R2, 0x8, RZ ;  /* 0x0000000802237824 */ /* 0x000fe400078e00ff */
[----:B------:R-:W-:-:S03]  /*02d0*/  IMAD.MOV R2, RZ, RZ, -R2 ;  /* 0x000000ffff027224 */ /* 0x000fc600078e0a02 */
[----:B------:R-:W-:Y:S01]  /*02e0*/  LEA.HI.SX32 R3, R3, -R35, 0x19 ;  /* 0x8000002303037211 */ /* 0x000fe200078fcaff */
[----:B------:R-:W-:-:S03]  /*02f0*/  IMAD R4, R4, R2, R5 ;  /* 0x0000000204047224 */ /* 0x000fc600078e0205 */
[----:B------:R-:W-:Y:S02]  /*0300*/  IMNMX R11, R3, 0x8, PT ;  /* 0x00000008030b7817 */ /* 0x000fe40003800200 */
[----:B------:R-:W-:Y:S02]  /*0310*/  IABS R9, R4 ;  /* 0x0000000400097213 */ /* 0x000fe40000000000 */
[----:B------:R-:W-:-:S04]  /*0320*/  IABS R7, R11 ;  /* 0x0000000b00077213 */ /* 0x000fc80000000000 */
[----:B------:R-:W0:Y:S08]  /*0330*/  I2F.RP R0, R7 ;  /* 0x0000000700007306 */ /* 0x000e300000209400 */
[----:B0-----:R-:W0:Y:S02]  /*0340*/  MUFU.RCP R0, R0 ;  /* 0x0000000000007308 */ /* 0x001e240000001000 */
[----:B0-----:R-:W-:-:S06]  /*0350*/  IADD3 R3, R0, 0xffffffe, RZ ;  /* 0x0ffffffe00037810 */ /* 0x001fcc0007ffe0ff */
[----:B------:R-:W0:Y:S02]  /*0360*/  F2I.FTZ.U32.TRUNC.NTZ R3, R3 ;  /* 0x0000000300037305 */ /* 0x000e24000021f000 */
[----:B0-----:R-:W-:-:S04]  /*0370*/  IMAD.MOV R6, RZ, RZ, -R3 ;  /* 0x000000ffff067224 */ /* 0x001fc800078e0a03 */
[----:B------:R-:W-:Y:S01]  /*0380*/  IMAD.MOV.U32 R2, RZ, RZ, R6 ;  /* 0x000000ffff027224 */ /* 0x000fe200078e0006 */
[----:B------:R-:W-:-:S03]  /*0390*/  IABS R6, R11 ;  /* 0x0000000b00067213 */ /* 0x000fc60000000000 */
[----:B------:R-:W-:Y:S02]  /*03a0*/  IMAD R5, R2, R7, RZ ;  /* 0x0000000702057224 */ /* 0x000fe400078e02ff */
[----:B------:R-:W-:Y:S02]  /*03b0*/  IMAD.MOV.U32 R2, RZ, RZ, RZ ;  /* 0x000000ffff027224 */ /* 0x000fe400078e00ff */
[----:B------:R-:W-:Y:S01]  /*03c0*/  IMAD.MOV R0, RZ, RZ, -R6 ;  /* 0x000000ffff007224 */ /* 0x000fe200078e0a06 */
[----:B------:R-:W-:Y:S01]  /*03d0*/  LOP3.LUT R6, R30, 0x7f, RZ, 0xc0, !PT ;  /* 0x0000007f1e067812 */ /* 0x000fe200078ec0ff */
[----:B------:R-:W-:-:S06]  /*03e0*/  IMAD.HI.U32 R2, R3, R5, R2 ;  /* 0x0000000503027227 */ /* 0x000fcc00078e0002 */
[----:B------:R-:W-:-:S04]  /*03f0*/  IMAD.HI.U32 R2, R2, R9, RZ ;  /* 0x0000000902027227 */ /* 0x000fc800078e00ff */
[----:B------:R-:W-:-:S05]  /*0400*/  IMAD R0, R2, R0, R9 ;  /* 0x0000000002007224 */ /* 0x000fca00078e0209 */
[----:B------:R-:W-:-:S13]  /*0410*/  ISETP.GT.U32.AND P1, PT, R7, R0, PT ;  /* 0x000000000700720c */ /* 0x000fda0003f24070 */
[----:B------:R-:W-:Y:S01]  /*0420*/  @!P1 IMAD.IADD R0, R0, 0x1, -R7 ;  /* 0x0000000100009824 */ /* 0x000fe200078e0a07 */
[----:B------:R-:W-:Y:S02]  /*0430*/  @!P1 IADD3 R2, R2, 0x1, RZ ;  /* 0x0000000102029810 */ /* 0x000fe40007ffe0ff */
[----:B------:R-:W-:Y:S02]  /*0440*/  ISETP.NE.AND P1, PT, R11, RZ, PT ;  /* 0x000000ff0b00720c */ /* 0x000fe40003f25270 */
[----:B------:R-:W-:Y:S01]  /*0450*/  ISETP.GE.U32.AND P0, PT, R0, R7, PT ;  /* 0x000000070000720c */ /* 0x000fe20003f06070 */
[----:B------:R-:W-:Y:S01]  /*0460*/  IMAD.MOV.U32 R7, RZ, RZ, c[0x0][0x180] ;  /* 0x00006000ff077624 */ /* 0x000fe200078e00ff */
[----:B------:R-:W-:-:S04]  /*0470*/  LOP3.LUT R0, R4, R11, RZ, 0x3c, !PT ;  /* 0x0000000b04007212 */ /* 0x000fc800078e3cff */
[----:B------:R-:W-:Y:S02]  /*0480*/  ISETP.GE.AND P2, PT, R0, RZ, PT ;  /* 0x000000ff0000720c */ /* 0x000fe40003f46270 */
[----:B------:R-:W-:-:S05]  /*0490*/  IADD3 R7, R7, 0x1f, RZ ;  /* 0x0000001f07077810 */ /* 0x000fca0007ffe0ff */
[----:B------:R-:W-:Y:S02]  /*04a0*/  @P0 IADD3 R2, R2, 0x1, RZ ;  /* 0x0000000102020810 */ /* 0x000fe40007ffe0ff */
[----:B------:R-:W-:-:S04]  /*04b0*/  ISETP.GT.AND P0, PT, R7, 0x1f, PT ;  /* 0x0000001f0700780c */ /* 0x000fc80003f04270 */
[----:B------:R-:W-:Y:S01]  /*04c0*/  @!P2 IMAD.MOV R2, RZ, RZ, -R2 ;  /* 0x000000ffff02a224 */ /* 0x000fe200078e0a02 */
[----:B------:R-:W-:-:S05]  /*04d0*/  @!P1 LOP3.LUT R2, RZ, R11, RZ, 0x33, !PT ;  /* 0x0000000bff029212 */ /* 0x000fca00078e33ff */
[----:B------:R-:W-:-:S03]  /*04e0*/  IMAD.MOV R0, RZ, RZ, -R2 ;  /* 0x000000ffff007224 */ /* 0x000fc600078e0a02 */
[----:B------:R-:W-:Y:S01]  /*04f0*/  @!P0 IMAD.SHL.U32 R34, R30, 0x2, RZ ;  /* 0x000000021e228824 */ /* 0x000fe200078e00ff */
[----:B------:R-:W-:Y:S01]  /*0500*/  @!P0 CS2R R16, SRZ ;  /* 0x0000000000108805 */ /* 0x000fe2000001ff00 */
[----:B------:R-:W-:Y:S01]  /*0510*/  IMAD R0, R11, R0, R4 ;  /* 0x000000000b007224 */ /* 0x000fe200078e0204 */
[----:B------:R-:W-:-:S03]  /*0520*/  @!P0 CS2R R18, SRZ ;  /* 0x0000000000128805 */ /* 0x000fc6000001ff00 */
[----:B------:R-:W-:Y:S02]  /*0530*/  IMAD.IADD R35, R35, 0x1, R0 ;  /* 0x0000000123237824 */ /* 0x000fe400078e0200 */
[----:B------:R-:W-:Y:S02]  /*0540*/  IMAD.SHL.U32 R0, R2, 0x10, RZ ;  /* 0x0000001002007824 */ /* 0x000fe400078e00ff */
[----:B------:R-:W-:Y:S01]  /*0550*/  IMAD R35, R35, 0x80, R6 ;  /* 0x0000008023237824 */ /* 0x000fe200078e0206 */
[----:B------:R-:W-:Y:S05]  /*0560*/  @!P0 BRA `(.L_x_0) ;  /* 0x00000f6000008947 */ /* 0x000fea0003800000 */
[----:B------:R-:W-:Y:S01]  /*0570*/  IABS R12, c[0x0][0x17c] ;  /* 0x00005f00000c7a13 */ /* 0x000fe20000000000 */
[----:B------:R-:W-:Y:S01]  /*0580*/  IMAD.SHL.U32 R36, R6, 0x2, RZ ;  /* 0x0000000206247824 */ /* 0x000fe200078e00ff */
[----:B------:R-:W-:Y:S01]  /*0590*/  IABS R14, c[0x0][0x178] ;  /* 0x00005e00000e7a13 */ /* 0x000fe20000000000 */
[C---:B------:R-:W-:Y:S01]  /*05a0*/  IMAD.SHL.U32 R34, R30.reuse, 0x2, RZ ;  /* 0x000000021e227824 */ /* 0x040fe200078e00ff */
[----:B------:R-:W0:Y:S01]  /*05b0*/  I2F.RP R9, R12 ;  /* 0x0000000c00097306 */ /* 0x000e220000209400 */
[----:B------:R-:W-:Y:S01]  /*05c0*/  LEA.HI R15, R33, R0, RZ, 0x1b ;  /* 0x00000000210f7211 */ /* 0x000fe200078fd8ff */
[----:B------:R-:W-:Y:S01]  /*05d0*/  IMAD.MOV.U32 R45, RZ, RZ, c[0x0][0x18c] ;  /* 0x00006300ff2d7624 */ /* 0x000fe200078e00ff */
[----:B------:R-:W-:Y:S01]  /*05e0*/  LOP3.LUT P0, RZ, R30, 0x80, RZ, 0xc0, !PT ;  /* 0x000000801eff7812 */ /* 0x000fe2000780c0ff */
[----:B------:R-:W-:Y:S01]  /*05f0*/  IMAD.MOV.U32 R47, RZ, RZ, c[0x0][0x188] ;  /* 0x00006200ff2f7624 */ /* 0x000fe200078e00ff */
[----:B------:R-:W-:Y:S01]  /*0600*/  IADD3 R8, R15, 0x8, RZ ;  /* 0x000000080f087810 */ /* 0x000fe20007ffe0ff */
[----:B------:R-:W-:Y:S01]  /*0610*/  IMAD R39, R31, c[0x0][0x188], RZ ;  /* 0x000062001f277a24 */ /* 0x000fe200078e02ff */
[----:B------:R-:W-:Y:S01]  /*0620*/  IABS R13, R15 ;  /* 0x0000000f000d7213 */ /* 0x000fe20000000000 */
[----:B------:R-:W1:Y:S01]  /*0630*/  I2F.RP R10, R14 ;  /* 0x0000000e000a7306 */ /* 0x000e620000209400 */
[----:B------:R-:W-:Y:S01]  /*0640*/  ISETP.GE.AND P1, PT, R15, RZ, PT ;  /* 0x000000ff0f00720c */ /* 0x000fe20003f26270 */
[----:B------:R-:W-:Y:S01]  /*0650*/  CS2R R20, SRZ ;  /* 0x0000000000147805 */ /* 0x000fe2000001ff00 */
[----:B------:R-:W-:Y:S01]  /*0660*/  SHF.R.U32.HI R6, RZ, 0x2, R30 ;  /* 0x00000002ff067819 */ /* 0x000fe2000001161e */
[----:B------:R-:W-:Y:S01]  /*0670*/  CS2R R22, SRZ ;  /* 0x0000000000167805 */ /* 0x000fe2000001ff00 */
[----:B------:R-:W-:Y:S01]  /*0680*/  LOP3.LUT R37, R34, 0x1fe, RZ, 0xc0, !PT ;  /* 0x000001fe22257812 */ /* 0x000fe200078ec0ff */
[----:B------:R-:W-:Y:S01]  /*0690*/  CS2R R18, SRZ ;  /* 0x0000000000127805 */ /* 0x000fe2000001ff00 */
[----:B------:R-:W-:Y:S01]  /*06a0*/  LOP3.LUT R46, R31, 0x2, RZ, 0xfc, !PT ;  /* 0x000000021f2e7812 */ /* 0x000fe200078efcff */
[----:B0-----:R-:W0:Y:S01]  /*06b0*/  MUFU.RCP R9, R9 ;  /* 0x0000000900097308 */ /* 0x001e220000001000 */
[----:B------:R-:W-:Y:S01]  /*06c0*/  LOP3.LUT R37, R37, 0x30, R6, 0x78, !PT ;  /* 0x0000003025257812 */ /* 0x000fe200078e7806 */
[----:B------:R-:W-:Y:S01]  /*06d0*/  IMAD.SHL.U32 R6, R30, 0x80, RZ ;  /* 0x000000801e067824 */ /* 0x000fe200078e00ff */
[----:B------:R-:W-:Y:S01]  /*06e0*/  LOP3.LUT R48, R31, 0x4, RZ, 0xfc, !PT ;  /* 0x000000041f307812 */ /* 0x000fe200078efcff */
[----:B------:R-:W-:Y:S01]  /*06f0*/  IMAD.SHL.U32 R45, R45, 0x20, RZ ;  /* 0x000000202d2d7824 */ /* 0x000fe200078e00ff */
[----:B------:R-:W-:Y:S01]  /*0700*/  LOP3.LUT R50, R31, 0x6, RZ, 0xfc, !PT ;  /* 0x000000061f327812 */ /* 0x000fe200078efcff */
[----:B------:R-:W-:Y:S01]  /*0710*/  IMAD.SHL.U32 R47, R47, 0x20, RZ ;  /* 0x000000202f2f7824 */ /* 0x000fe200078e00ff */
[----:B------:R-:W-:Y:S01]  /*0720*/  LOP3.LUT R6, R6, 0x800, RZ, 0xc0, !PT ;  /* 0x0000080006067812 */ /* 0x000fe200078ec0ff */
[----:B-1----:R-:W1:Y:S01]  /*0730*/  MUFU.RCP R10, R10 ;  /* 0x0000000a000a7308 */ /* 0x002e620000001000 */
[C---:B------:R-:W-:Y:S01]  /*0740*/  LOP3.LUT R52, R31.reuse, 0x8, RZ, 0xfc, !PT ;  /* 0x000000081f347812 */ /* 0x040fe200078efcff */
[----:B------:R-:W-:Y:S01]  /*0750*/  IMAD R73, R50, c[0x0][0x188], RZ ;  /* 0x0000620032497a24 */ /* 0x000fe200078e02ff */
[C---:B------:R-:W-:Y:S01]  /*0760*/  LOP3.LUT R54, R31.reuse, 0xa, RZ, 0xfc, !PT ;  /* 0x0000000a1f367812 */ /* 0x040fe200078efcff */
[----:B------:R-:W-:Y:S01]  /*0770*/  IMAD R75, R48, c[0x0][0x188], RZ ;  /* 0x00006200304b7a24 */ /* 0x000fe200078e02ff */
[C---:B------:R-:W-:Y:S01]  /*0780*/  LOP3.LUT R56, R31.reuse, 0xc, RZ, 0xfc, !PT ;  /* 0x0000000c1f387812 */ /* 0x040fe200078efcff */
[----:B------:R-:W-:Y:S01]  /*0790*/  IMAD R71, R52, c[0x0][0x188], RZ ;  /* 0x0000620034477a24 */ /* 0x000fe200078e02ff */
[----:B------:R-:W-:Y:S01]  /*07a0*/  LOP3.LUT R58, R31, 0xe, RZ, 0xfc, !PT ;  /* 0x0000000e1f3a7812 */ /* 0x000fe200078efcff */
[----:B------:R-:W-:Y:S01]  /*07b0*/  IMAD R69, R54, c[0x0][0x188], RZ ;  /* 0x0000620036457a24 */ /* 0x000fe200078e02ff */
[----:B0-----:R-:W-:Y:S01]  /*07c0*/  IADD3 R2, R9, 0xffffffe, RZ ;  /* 0x0ffffffe09027810 */ /* 0x001fe20007ffe0ff */
[----:B------:R-:W-:Y:S01]  /*07d0*/  IMAD R67, R56, c[0x0][0x188], RZ ;  /* 0x0000620038437a24 */ /* 0x000fe200078e02ff */
[C---:B------:R-:W-:Y:S01]  /*07e0*/  LOP3.LUT R60, R31.reuse, 0x10, RZ, 0xfc, !PT ;  /* 0x000000101f3c7812 */ /* 0x040fe200078efcff */
[----:B------:R-:W-:Y:S01]  /*07f0*/  IMAD R65, R58, c[0x0][0x188], RZ ;  /* 0x000062003a417a24 */ /* 0x000fe200078e02ff */
[----:B------:R0:W2:Y:S01]  /*0800*/  F2I.FTZ.U32.TRUNC.NTZ R3, R2 ;  /* 0x0000000200037305 */ /* 0x0000a2000021f000 */
[C---:B------:R-:W-:Y:S01]  /*0810*/  LOP3.LUT R62, R31.reuse, 0x12, RZ, 0xfc, !PT ;  /* 0x000000121f3e7812 */ /* 0x040fe200078efcff */
[----:B------:R-:W-:Y:S01]  /*0820*/  IMAD R77, R46, c[0x0][0x188], RZ ;  /* 0x000062002e4d7a24 */ /* 0x000fe200078e02ff */
[----:B-1----:R-:W-:Y:S01]  /*0830*/  IADD3 R4, R10, 0xffffffe, RZ ;  /* 0x0ffffffe0a047810 */ /* 0x002fe20007ffe0ff */
[----:B------:R-:W-:Y:S01]  /*0840*/  IMAD R63, R60, c[0x0][0x188], RZ ;  /* 0x000062003c3f7a24 */ /* 0x000fe200078e02ff */
[----:B------:R-:W-:Y:S01]  /*0850*/  IABS R10, R8 ;  /* 0x00000008000a7213 */ /* 0x000fe20000000000 */
[----:B------:R-:W-:Y:S01]  /*0860*/  IMAD R61, R62, c[0x0][0x188], RZ ;  /* 0x000062003e3d7a24 */ /* 0x000fe200078e02ff */
[C---:B------:R-:W-:Y:S01]  /*0870*/  LOP3.LUT R64, R31.reuse, 0x14, RZ, 0xfc, !PT ;  /* 0x000000141f407812 */ /* 0x040fe200078efcff */
[----:B------:R1:W3:Y:S01]  /*0880*/  F2I.FTZ.U32.TRUNC.NTZ R5, R4 ;  /* 0x0000000400057305 */ /* 0x0002e2000021f000 */
[----:B0-----:R-:W-:Y:S01]  /*0890*/  IMAD.MOV.U32 R2, RZ, RZ, RZ ;  /* 0x000000ffff027224 */ /* 0x001fe200078e00ff */
[C---:B------:R-:W-:Y:S01]  /*08a0*/  LOP3.LUT R66, R31.reuse, 0x16, RZ, 0xfc, !PT ;  /* 0x000000161f427812 */ /* 0x040fe200078efcff */
[----:B------:R-:W-:Y:S01]  /*08b0*/  ULDC UR4, c[0x0][0x180] ;  /* 0x0000600000047ab9 */ /* 0x000fe20000000800 */
[C---:B------:R-:W-:Y:S01]  /*08c0*/  LOP3.LUT R68, R31.reuse, 0x18, RZ, 0xfc, !PT ;  /* 0x000000181f447812 */ /* 0x040fe200078efcff */
[----:B------:R-:W-:Y:S01]  /*08d0*/  IMAD R59, R64, c[0x0][0x188], RZ ;  /* 0x00006200403b7a24 */ /* 0x000fe200078e02ff */
[C---:B------:R-:W-:Y:S01]  /*08e0*/  LOP3.LUT R70, R31.reuse, 0x1a, RZ, 0xfc, !PT ;  /* 0x0000001a1f467812 */ /* 0x040fe200078efcff */
[----:B------:R-:W-:Y:S01]  /*08f0*/  IMAD R57, R66, c[0x0][0x188], RZ ;  /* 0x0000620042397a24 */ /* 0x000fe200078e02ff */
[C---:B------:R-:W-:Y:S01]  /*0900*/  LOP3.LUT R72, R31.reuse, 0x1c, RZ, 0xfc, !PT ;  /* 0x0000001c1f487812 */ /* 0x040fe200078efcff */
[----:B--2---:R-:W-:Y:S01]  /*0910*/  IMAD.MOV R11, RZ, RZ, -R3 ;  /* 0x000000ffff0b7224 */ /* 0x004fe200078e0a03 */
[----:B------:R-:W-:Y:S01]  /*0920*/  LOP3.LUT R74, R31, 0x1e, RZ, 0xfc, !PT ;  /* 0x0000001e1f4a7812 */ /* 0x000fe200078efcff */
[----:B-1----:R-:W-:-:S02]  /*0930*/  IMAD.MOV.U32 R4, RZ, RZ, RZ ;  /* 0x000000ffff047224 */ /* 0x002fc400078e00ff */
[----:B------:R-:W-:Y:S02]  /*0940*/  IMAD R9, R11, R12, RZ ;  /* 0x0000000c0b097224 */ /* 0x000fe400078e02ff */
[----:B------:R-:W-:Y:S02]  /*0950*/  IMAD.MOV.U32 R11, RZ, RZ, R13 ;  /* 0x000000ffff0b7224 */ /* 0x000fe400078e000d */
[----:B---3--:R-:W-:Y:S02]  /*0960*/  IMAD.MOV R17, RZ, RZ, -R5 ;  /* 0x000000ffff117224 */ /* 0x008fe400078e0a05 */
[----:B------:R-:W-:-:S04]  /*0970*/  IMAD.HI.U32 R2, R3, R9, R2 ;  /* 0x0000000903027227 */ /* 0x000fc800078e0002 */
[----:B------:R-:W-:Y:S01]  /*0980*/  IMAD.MOV.U32 R9, RZ, RZ, R10 ;  /* 0x000000ffff097224 */ /* 0x000fe200078e000a */
[----:B------:R-:W-:Y:S01]  /*0990*/  IABS R10, R35 ;  /* 0x00000023000a7213 */ /* 0x000fe20000000000 */
[----:B------:R-:W-:Y:S02]  /*09a0*/  IMAD R13, R17, R14, RZ ;  /* 0x0000000e110d7224 */ /* 0x000fe400078e02ff */
[----:B------:R-:W-:Y:S01]  /*09b0*/  IMAD.HI.U32 R3, R2, R9, RZ ;  /* 0x0000000902037227 */ /* 0x000fe200078e00ff */
[----:B------:R-:W-:-:S03]  /*09c0*/  CS2R R16, SRZ ;  /* 0x0000000000107805 */ /* 0x000fc6000001ff00 */
[----:B------:R-:W-:-:S04]  /*09d0*/  IMAD.HI.U32 R2, R2, R11, RZ ;  /* 0x0000000b02027227 */ /* 0x000fc800078e00ff */
[----:B------:R-:W-:-:S04]  /*09e0*/  IMAD.HI.U32 R4, R5, R13, R4 ;  /* 0x0000000d05047227 */ /* 0x000fc800078e0004 */
[----:B------:R-:W-:Y:S02]  /*09f0*/  IMAD.MOV.U32 R13, RZ, RZ, R10 ;  /* 0x000000ffff0d7224 */ /* 0x000fe400078e000a */
[----:B------:R-:W-:Y:S02]  /*0a00*/  IMAD.MOV R5, RZ, RZ, -R2 ;  /* 0x000000ffff057224 */ /* 0x000fe400078e0a02 */
[----:B------:R-:W-:-:S04]  /*0a10*/  IMAD.HI.U32 R2, R4, R13, RZ ;  /* 0x0000000d04027227 */ /* 0x000fc800078e00ff */
[----:B------:R-:W-:Y:S01]  /*0a20*/  IMAD R4, R12, R5, R11 ;  /* 0x000000050c047224 */ /* 0x000fe200078e020b */
[----:B------:R-:W-:Y:S01]  /*0a30*/  SEL R5, RZ, 0x110, !P0 ;  /* 0x00000110ff057807 */ /* 0x000fe20004000000 */
[----:B------:R-:W-:Y:S01]  /*0a40*/  IMAD.MOV R3, RZ, RZ, -R3 ;  /* 0x000000ffff037224 */ /* 0x000fe200078e0a03 */
[----:B------:R-:W-:Y:S01]  /*0a50*/  ISETP.GE.AND P0, PT, R8, RZ, PT ;  /* 0x000000ff0800720c */ /* 0x000fe20003f06270 */
[----:B------:R-:W-:Y:S01]  /*0a60*/  IMAD.MOV R2, RZ, RZ, -R2 ;  /* 0x000000ffff027224 */ /* 0x000fe200078e0a02 */
[C---:B------:R-:W-:Y:S01]  /*0a70*/  ISETP.GT.U32.AND P3, PT, R12.reuse, R4, PT ;  /* 0x000000040c00720c */ /* 0x040fe20003f64070 */
[----:B------:R-:W-:Y:S01]  /*0a80*/  IMAD R3, R12, R3, R9 ;  /* 0x000000030c037224 */ /* 0x000fe200078e0209 */
[----:B------:R-:W-:Y:S01]  /*0a90*/  LOP3.LUT R36, R5, R36, RZ, 0x3c, !PT ;  /* 0x0000002405247212 */ /* 0x000fe200078e3cff */
[----:B------:R-:W-:Y:S01]  /*0aa0*/  IMAD R9, R14, R2, R13 ;  /* 0x000000020e097224 */ /* 0x000fe200078e020d */
[----:B------:R-:W-:Y:S01]  /*0ab0*/  SHF.R.S32.HI R2, RZ, 0x1f, R7 ;  /* 0x0000001fff027819 */ /* 0x000fe20000011407 */
[----:B------:R-:W-:Y:S01]  /*0ac0*/  IMAD R49, R74, c[0x0][0x188], RZ ;  /* 0x000062004a317a24 */ /* 0x000fe200078e02ff */
[----:B------:R-:W-:Y:S01]  /*0ad0*/  ISETP.GT.U32.AND P2, PT, R12, R3, PT ;  /* 0x000000030c00720c */ /* 0x000fe20003f44070 */
[----:B------:R-:W-:Y:S01]  /*0ae0*/  IMAD R51, R72, c[0x0][0x188], RZ ;  /* 0x0000620048337a24 */ /* 0x000fe200078e02ff */
[----:B------:R-:W-:Y:S01]  /*0af0*/  ISETP.GT.U32.AND P4, PT, R14, R9, PT ;  /* 0x000000090e00720c */ /* 0x000fe20003f84070 */
[----:B------:R-:W-:Y:S01]  /*0b00*/  IMAD R53, R70, c[0x0][0x188], RZ ;  /* 0x0000620046357a24 */ /* 0x000fe200078e02ff */
[----:B------:R-:W-:Y:S01]  /*0b10*/  LEA.HI R2, R2, R7, RZ, 0x5 ;  /* 0x0000000702027211 */ /* 0x000fe200078f28ff */
[C---:B------:R-:W-:Y:S01]  /*0b20*/  IMAD.SHL.U32 R7, R30.reuse, 0x8, RZ ;  /* 0x000000081e077824 */ /* 0x040fe200078e00ff */
[----:B------:R-:W-:Y:S01]  /*0b30*/  LOP3.LUT R5, R30, 0x7, RZ, 0xc0, !PT ;  /* 0x000000071e057812 */ /* 0x000fe200078ec0ff */
[----:B------:R-:W-:Y:S01]  /*0b40*/  @!P3 IMAD.IADD R4, R4, 0x1, -R12 ;  /* 0x000000010404b824 */ /* 0x000fe200078e0a0c */
[----:B------:R-:W-:Y:S01]  /*0b50*/  SHF.R.S32.HI R40, RZ, 0x5, R2 ;  /* 0x00000005ff287819 */ /* 0x000fe20000011402 */
[----:B------:R-:W-:Y:S01]  /*0b60*/  IMAD R55, R68, c[0x0][0x188], RZ ;  /* 0x0000620044377a24 */ /* 0x000fe200078e02ff */
[----:B------:R-:W-:Y:S01]  /*0b70*/  LOP3.LUT R10, R7, 0x30, RZ, 0xc0, !PT ;  /* 0x00000030070a7812 */ /* 0x000fe200078ec0ff */
[----:B------:R-:W-:Y:S01]  /*0b80*/  IMAD R8, R5, 0x110, RZ ;  /* 0x0000011005087824 */ /* 0x000fe200078e02ff */
[----:B------:R-:W-:Y:S01]  /*0b90*/  ISETP.GT.U32.AND P3, PT, R12, R4, PT ;  /* 0x000000040c00720c */ /* 0x000fe20003f64070 */
[----:B------:R-:W-:Y:S01]  /*0ba0*/  @!P2 IMAD.IADD R3, R3, 0x1, -R12 ;  /* 0x000000010303a824 */ /* 0x000fe200078e0a0c */
[----:B------:R-:W-:Y:S01]  /*0bb0*/  LOP3.LUT R7, R34, 0x10, RZ, 0xc0, !PT ;  /* 0x0000001022077812 */ /* 0x000fe200078ec0ff */
[----:B------:R-:W-:Y:S01]  /*0bc0*/  @!P4 IMAD.IADD R9, R9, 0x1, -R14 ;  /* 0x000000010909c824 */ /* 0x000fe200078e0a0e */
[----:B------:R-:W-:Y:S01]  /*0bd0*/  LOP3.LUT R43, R36, 0x20, RZ, 0x3c, !PT ;  /* 0x00000020242b7812 */ /* 0x000fe200078e3cff */
[----:B------:R-:W-:Y:S01]  /*0be0*/  IMAD R11, R5, 0x40, R10 ;  /* 0x00000040050b7824 */ /* 0x000fe200078e020a */
[----:B------:R-:W-:-:S02]  /*0bf0*/  ISETP.GT.U32.AND P2, PT, R12, R3, PT ;  /* 0x000000030c00720c */ /* 0x000fc40003f44070 */
[----:B------:R-:W-:Y:S02]  /*0c00*/  ISETP.GT.U32.AND P4, PT, R14, R9, PT ;  /* 0x000000090e00720c */ /* 0x000fe40003f84070 */
[----:B------:R-:W-:Y:S02]  /*0c10*/  LOP3.LUT R7, R7, 0xe0, R30, 0xf8, !PT ;  /* 0x000000e007077812 */ /* 0x000fe400078ef81e */
[----:B------:R-:W-:Y:S01]  /*0c20*/  LOP3.LUT R44, R11, 0x30, R34, 0x78, !PT ;  /* 0x000000300b2c7812 */ /* 0x000fe200078e7822 */
[----:B------:R-:W-:Y:S01]  /*0c30*/  @!P3 IMAD.IADD R4, R4, 0x1, -R12 ;  /* 0x000000010404b824 */ /* 0x000fe200078e0a0c */
[----:B------:R-:W-:Y:S02]  /*0c40*/  LOP3.LUT R7, R8, R7, RZ, 0x3c, !PT ;  /* 0x0000000708077212 */ /* 0x000fe400078e3cff */
[----:B------:R-:W-:Y:S01]  /*0c50*/  LOP3.LUT R42, R36, 0x40, RZ, 0x3c, !PT ;  /* 0x00000040242a7812 */ /* 0x000fe200078e3cff */
[----:B------:R-:W-:Y:S01]  /*0c60*/  IMAD.MOV.U32 R5, RZ, RZ, R4 ;  /* 0x000000ffff057224 */ /* 0x000fe200078e0004 */
[----:B------:R-:W-:Y:S01]  /*0c70*/  LOP3.LUT R4, RZ, c[0x0][0x17c], RZ, 0x33, !PT ;  /* 0x00005f00ff047a12 */ /* 0x000fe200078e33ff */
[----:B------:R-:W-:Y:S01]  /*0c80*/  @!P2 IMAD.IADD R3, R3, 0x1, -R12 ;  /* 0x000000010303a824 */ /* 0x000fe200078e0a0c */
[----:B------:R-:W-:Y:S01]  /*0c90*/  ISETP.NE.AND P2, PT, RZ, c[0x0][0x17c], PT ;  /* 0x00005f00ff007a0c */ /* 0x000fe20003f45270 */
[----:B------:R-:W-:Y:S01]  /*0ca0*/  @!P1 IMAD.MOV R5, RZ, RZ, -R5 ;  /* 0x000000ffff059224 */ /* 0x000fe200078e0a05 */
[----:B------:R-:W-:Y:S01]  /*0cb0*/  ISETP.GE.AND P1, PT, R35, RZ, PT ;  /* 0x000000ff2300720c */ /* 0x000fe20003f26270 */
[----:B------:R-:W-:Y:S01]  /*0cc0*/  @!P0 IMAD.MOV R3, RZ, RZ, -R3 ;  /* 0x000000ffff038224 */ /* 0x000fe200078e0a03 */
[----:B------:R-:W-:Y:S01]  /*0cd0*/  ISETP.NE.AND P0, PT, RZ, c[0x0][0x178], PT ;  /* 0x00005e00ff007a0c */ /* 0x000fe20003f05270 */
[----:B------:R-:W-:Y:S01]  /*0ce0*/  @!P4 IMAD.IADD R9, R9, 0x1, -R14 ;  /* 0x000000010909c824 */ /* 0x000fe200078e0a0e */
[----:B------:R-:W-:Y:S01]  /*0cf0*/  SEL R79, R4, R5, !P2 ;  /* 0x00000005044f7207 */ /* 0x000fe20005000000 */
[----:B------:R-:W-:Y:S01]  /*0d00*/  IMAD.IADD R38, R6, 0x1, R7 ;  /* 0x0000000106267824 */ /* 0x000fe200078e0207 */
[----:B------:R-:W-:Y:S01]  /*0d10*/  SEL R81, R4, R3, !P2 ;  /* 0x0000000304517207 */ /* 0x000fe20005000000 */
[----:B------:R-:W-:Y:S01]  /*0d20*/  IMAD R3, R32, c[0x0][0x18c], RZ ;  /* 0x0000630020037a24 */ /* 0x000fe200078e02ff */
[----:B------:R-:W-:Y:S01]  /*0d30*/  LOP3.LUT R41, R36, 0x60, RZ, 0x3c, !PT ;  /* 0x0000006024297812 */ /* 0x000fe200078e3cff */
[----:B------:R-:W-:-:S02]  /*0d40*/  IMAD R79, R79, c[0x0][0x190], RZ ;  /* 0x000064004f4f7a24 */ /* 0x000fc400078e02ff */
[----:B------:R-:W-:Y:S01]  /*0d50*/  IMAD R81, R81, c[0x0][0x190], RZ ;  /* 0x0000640051517a24 */ /* 0x000fe200078e02ff */
[C---:B------:R-:W-:Y:S01]  /*0d60*/  LEA R28, P2, R3.reuse, c[0x0][0x168], 0x1 ;  /* 0x00005a00031c7a11 */ /* 0x040fe200078408ff */
[----:B------:R-:W-:Y:S02]  /*0d70*/  @!P1 IMAD.MOV R9, RZ, RZ, -R9 ;  /* 0x000000ffff099224 */ /* 0x000fe400078e0a09 */
[----:B------:R-:W-:Y:S02]  /*0d80*/  @!P0 LOP3.LUT R9, RZ, c[0x0][0x178], RZ, 0x33, !PT ;  /* 0x00005e00ff098a12 */ /* 0x000fe400078e33ff */
[----:B------:R-:W-:-:S03]  /*0d90*/  LEA.HI.X.SX32 R29, R3, c[0x0][0x16c], 0x1, P2 ;  /* 0x00005b00031d7a11 */ /* 0x000fc600010f0eff */
[----:B------:R-:W-:-:S05]  /*0da0*/  IMAD R9, R9, c[0x0][0x184], RZ ;  /* 0x0000610009097a24 */ /* 0x000fca00078e02ff */
[----:B------:R-:W-:-:S04]  /*0db0*/  LEA R2, P0, R9, c[0x0][0x160], 0x1 ;  /* 0x0000580009027a11 */ /* 0x000fc800078008ff */
[----:B------:R-:W-:-:S04]  /*0dc0*/  LEA.HI.X.SX32 R3, R9, c[0x0][0x164], 0x1, P0 ;  /* 0x0000590009037a11 */ /* 0x000fc800000f0eff */
.L_x_1:
[----:B------:R-:W-:Y:S01]  /*0dd0*/  ISETP.GE.AND P0, PT, R31, UR4, PT ;  /* 0x000000041f007c0c */ /* 0x000fe2000bf06270 */
[--C-:B------:R-:W-:Y:S01]  /*0de0*/  IMAD.WIDE R4, R39, 0x2, R2.reuse ;  /* 0x0000000227047825 */ /* 0x100fe200078e0202 */
[----:B------:R-:W-:Y:S02]  /*0df0*/  ISETP.GE.AND P1, PT, R46, UR4, PT ;  /* 0x000000042e007c0c */ /* 0x000fe4000bf26270 */
[----:B------:R-:W-:Y:S01]  /*0e00*/  ISETP.GE.AND P2, PT, R52, UR4, PT ;  /* 0x0000000434007c0c */ /* 0x000fe2000bf46270 */
[----:B------:R-:W-:Y:S01]  /*0e10*/  IMAD.WIDE R6, R77, 0x2, R2 ;  /* 0x000000024d067825 */ /* 0x000fe200078e0202 */
[----:B------:R-:W-:Y:S02]  /*0e20*/  ISETP.GE.AND P3, PT, R54, UR4, PT ;  /* 0x0000000436007c0c */ /* 0x000fe4000bf66270 */
[----:B------:R-:W-:Y:S02]  /*0e30*/  ISETP.GE.AND P4, PT, R56, UR4, PT ;  /* 0x0000000438007c0c */ /* 0x000fe4000bf86270 */
[----:B------:R-:W-:-:S02]  /*0e40*/  PRMT R25, RZ, 0x7610, R25 ;  /* 0x00007610ff197816 */ /* 0x000fc40000000019 */
[----:B------:R-:W-:Y:S01]  /*0e50*/  PRMT R24, RZ, 0x7610, R24 ;  /* 0x00007610ff187816 */ /* 0x000fe20000000018 */
[----:B------:R-:W-:Y:S01]  /*0e60*/  IMAD.WIDE R8, R71, 0x2, R2 ;  /* 0x0000000247087825 */ /* 0x000fe200078e0202 */
[----:B------:R-:W-:Y:S02]  /*0e70*/  PRMT R83, RZ, 0x7610, R83 ;  /* 0x00007610ff537816 */ /* 0x000fe40000000053 */
[----:B------:R0:W2:Y:S01]  /*0e80*/  @!P0 LDG.E.U16 R25, [R4.64] ;  /* 0x0000000604198981 */ /* 0x0000a2000c1e1500 */
[----:B------:R-:W-:Y:S01]  /*0e90*/  PRMT R26, RZ, 0x7610, R26 ;  /* 0x00007610ff1a7816 */ /* 0x000fe2000000001a */
[----:B------:R-:W-:Y:S01]  /*0ea0*/  IMAD.WIDE R10, R69, 0x2, R2 ;  /* 0x00000002450a7825 */ /* 0x000fe200078e0202 */
[----:B------:R-:W-:Y:S01]  /*0eb0*/  PRMT R85, RZ, 0x7610, R85 ;  /* 0x00007610ff557816 */ /* 0x000fe20000000055 */
[----:B------:R1:W3:Y:S01]  /*0ec0*/  @!P1 LDG.E.U16 R24, [R6.64] ;  /* 0x0000000606189981 */ /* 0x0002e2000c1e1500 */
[----:B------:R-:W-:Y:S01]  /*0ed0*/  ISETP.GE.AND P0, PT, R48, UR4, PT ;  /* 0x0000000430007c0c */ /* 0x000fe2000bf06270 */
[----:B------:R-:W-:Y:S01]  /*0ee0*/  IMAD.WIDE R12, R67, 0x2, R2 ;  /* 0x00000002430c7825 */ /* 0x000fe200078e0202 */
[----:B------:R-:W-:Y:S01]  /*0ef0*/  ISETP.GE.AND P1, PT, R50, UR4, PT ;  /* 0x0000000432007c0c */ /* 0x000fe2000bf26270 */
[----:B------:R4:W5:Y:S01]  /*0f00*/  @!P2 LDG.E.U16 R83, [R8.64] ;  /* 0x000000060853a981 */ /* 0x000962000c1e1500 */
[----:B------:R-:W-:-:S03]  /*0f10*/  ISETP.GE.AND P2, PT, R58, UR4, PT ;  /* 0x000000043a007c0c */ /* 0x000fc6000bf46270 */
[----:B------:R1:W3:Y:S01]  /*0f20*/  @!P3 LDG.E.U16 R26, [R10.64] ;  /* 0x000000060a1ab981 */ /* 0x0002e2000c1e1500 */
[----:B------:R-:W-:-:S03]  /*0f30*/  ISETP.GE.AND P3, PT, R60, UR4, PT ;  /* 0x000000043c007c0c */ /* 0x000fc6000bf66270 */
[----:B------:R4:W3:Y:S01]  /*0f40*/  @!P4 LDG.E.U16 R85, [R12.64] ;  /* 0x000000060c55c981 */ /* 0x0008e2000c1e1500 */
[----:B------:R-:W-:Y:S01]  /*0f50*/  ISETP.GE.AND P4, PT, R62, UR4, PT ;  /* 0x000000043e007c0c */ /* 0x000fe2000bf86270 */
[----:B0-----:R-:W-:Y:S01]  /*0f60*/  IMAD.WIDE R4, R75, 0x2, R2 ;  /* 0x000000024b047825 */ /* 0x001fe200078e0202 */
[----:B------:R-:W-:Y:S02]  /*0f70*/  PRMT R27, RZ, 0x7610, R27 ;  /* 0x00007610ff1b7816 */ /* 0x000fe4000000001b */
[----:B------:R-:W-:Y:S01]  /*0f80*/  PRMT R76, RZ, 0x7610, R76 ;  /* 0x00007610ff4c7816 */ /* 0x000fe2000000004c */
[----:B-1----:R-:W-:Y:S01]  /*0f90*/  IMAD.WIDE R6, R73, 0x2, R2 ;  /* 0x0000000249067825 */ /* 0x002fe200078e0202 */
[----:B------:R-:W-:Y:S02]  /*0fa0*/  PRMT R78, RZ, 0x7610, R78 ;  /* 0x00007610ff4e7816 */ /* 0x000fe4000000004e */
[----:B------:R0:W3:Y:S01]  /*0fb0*/  @!P0 LDG.E.U16 R27, [R4.64] ;  /* 0x00000006041b8981 */ /* 0x0000e2000c1e1500 */
[----:B------:R-:W-:Y:S01]  /*0fc0*/  PRMT R87, RZ, 0x7610, R87 ;  /* 0x00007610ff577816 */ /* 0x000fe20000000057 */
[----:B----4-:R-:W-:Y:S01]  /*0fd0*/  IMAD.WIDE R8, R61, 0x2, R2 ;  /* 0x000000023d087825 */ /* 0x010fe200078e0202 */
[----:B------:R-:W-:Y:S01]  /*0fe0*/  PRMT R80, RZ, 0x7610, R80 ;  /* 0x00007610ff507816 */ /* 0x000fe20000000050 */
[----:B------:R1:W4:Y:S02]  /*0ff0*/  @!P1 LDG.E.U16 R76, [R6.64] ;  /* 0x00000006064c9981 */ /* 0x000324000c1e1500 */
[----:B0-----:R-:W-:-:S03]  /*1000*/  IMAD.WIDE R4, R65, 0x2, R2 ;  /* 0x0000000241047825 */ /* 0x001fc600078e0202 */
[----:B------:R0:W3:Y:S01]  /*1010*/  @!P4 LDG.E.U16 R80, [R8.64] ;  /* 0x000000060850c981 */ /* 0x0000e2000c1e1500 */
[----:B-1----:R-:W-:-:S03]  /*1020*/  IMAD.WIDE R6, R63, 0x2, R2 ;  /* 0x000000023f067825 */ /* 0x002fc600078e0202 */
[----:B------:R1:W3:Y:S01]  /*1030*/  @!P2 LDG.E.U16 R78, [R4.64] ;  /* 0x00000006044ea981 */ /* 0x0002e2000c1e1500 */
[----:B------:R-:W-:Y:S02]  /*1040*/  ISETP.GE.AND P5, PT, R64, UR4, PT ;  /* 0x0000000440007c0c */ /* 0x000fe4000bfa6270 */
[----:B------:R-:W-:Y:S01]  /*1050*/  ISETP.GE.AND P0, PT, R66, UR4, PT ;  /* 0x0000000442007c0c */ /* 0x000fe2000bf06270 */
[----:B------:R0:W3:Y:S01]  /*1060*/  @!P3 LDG.E.U16 R87, [R6.64] ;  /* 0x000000060657b981 */ /* 0x0000e2000c1e1500 */
[----:B------:R-:W-:Y:S02]  /*1070*/  ISETP.GE.AND P1, PT, R68, UR4, PT ;  /* 0x0000000444007c0c */ /* 0x000fe4000bf26270 */
[----:B------:R-:W-:Y:S02]  /*1080*/  ISETP.GE.AND P2, PT, R70, UR4, PT ;  /* 0x0000000446007c0c */ /* 0x000fe4000bf46270 */
[----:B------:R-:W-:Y:S02]  /*1090*/  ISETP.GE.AND P3, PT, R72, UR4, PT ;  /* 0x0000000448007c0c */ /* 0x000fe4000bf66270 */
[----:B------:R-:W-:Y:S01]  /*10a0*/  ISETP.GE.AND P4, PT, R74, UR4, PT ;  /* 0x000000044a007c0c */ /* 0x000fe2000bf86270 */
[----:B------:R-:W-:Y:S01]  /*10b0*/  IMAD.WIDE R10, R59, 0x2, R2 ;  /* 0x000000023b0a7825 */ /* 0x000fe200078e0202 */
[----:B------:R-:W-:-:S02]  /*10c0*/  PRMT R89, RZ, 0x7610, R89 ;  /* 0x00007610ff597816 */ /* 0x000fc40000000059 */
[----:B------:R-:W-:Y:S01]  /*10d0*/  PRMT R82, RZ, 0x7610, R82 ;  /* 0x00007610ff527816 */ /* 0x000fe20000000052 */
[----:B------:R-:W-:Y:S01]  /*10e0*/  IMAD.WIDE R12, R57, 0x2, R2 ;  /* 0x00000002390c7825 */ /* 0x000fe200078e0202 */
[----:B------:R-:W-:Y:S02]  /*10f0*/  PRMT R91, RZ, 0x7610, R91 ;  /* 0x00007610ff5b7816 */ /* 0x000fe4000000005b */
[----:B------:R-:W-:Y:S01]  /*1100*/  PRMT R84, RZ, 0x7610, R84 ;  /* 0x00007610ff547816 */ /* 0x000fe20000000054 */
[----:B------:R-:W-:Y:S01]  /*1110*/  IMAD.WIDE R14, R55, 0x2, R2 ;  /* 0x00000002370e7825 */ /* 0x000fe200078e0202 */
[----:B------:R-:W-:Y:S01]  /*1120*/  PRMT R93, RZ, 0x7610, R93 ;  /* 0x00007610ff5d7816 */ /* 0x000fe2000000005d */
[----:B------:R0:W4:Y:S01]  /*1130*/  @!P5 LDG.E.U16 R89, [R10.64] ;  /* 0x000000060a59d981 */ /* 0x000122000c1e1500 */
[----:B------:R-:W-:Y:S01]  /*1140*/  PRMT R86, RZ, 0x7610, R86 ;  /* 0x00007610ff567816 */ /* 0x000fe20000000056 */
[--C-:B-1----:R-:W-:Y:S02]  /*1150*/  IMAD.WIDE R4, R53, 0x2, R2.reuse ;  /* 0x0000000235047825 */ /* 0x102fe400078e0202 */
[----:B------:R1:W4:Y:S02]  /*1160*/  @!P0 LDG.E.U16 R82, [R12.64] ;  /* 0x000000060c528981 */ /* 0x000324000c1e1500 */
[----:B0-----:R-:W-:-:S02]  /*1170*/  IMAD.WIDE R6, R51, 0x2, R2 ;  /* 0x0000000233067825 */ /* 0x001fc400078e0202 */
[----:B------:R-:W4:Y:S02]  /*1180*/  @!P1 LDG.E.U16 R91, [R14.64] ;  /* 0x000000060e5b9981 */ /* 0x000f24000c1e1500 */
[----:B------:R-:W-:Y:S02]  /*1190*/  IMAD.WIDE R8, R49, 0x2, R2 ;  /* 0x0000000231087825 */ /* 0x000fe400078e0202 */
[----:B------:R-:W4:Y:S04]  /*11a0*/  @!P2 LDG.E.U16 R84, [R4.64] ;  /* 0x000000060454a981 */ /* 0x000f28000c1e1500 */
[----:B------:R-:W4:Y:S04]  /*11b0*/  @!P3 LDG.E.U16 R93, [R6.64] ;  /* 0x00000006065db981 */ /* 0x000f28000c1e1500 */
[----:B------:R-:W4:Y:S04]  /*11c0*/  @!P4 LDG.E.U16 R86, [R8.64] ;  /* 0x000000060856c981 */ /* 0x000f28000c1e1500 */
[----:B------:R-:W-:Y:S01]  /*11d0*/  BAR.SYNC.DEFER_BLOCKING 0x0 ;  /* 0x0000000000007b1d */ /* 0x000fe20000010000 */
[----:B------:R-:W-:Y:S01]  /*11e0*/  ISETP.GE.AND P0, PT, R32, UR4, PT ;  /* 0x0000000420007c0c */ /* 0x000fe2000bf06270 */
[----:B------:R-:W-:Y:S01]  /*11f0*/  IMAD.WIDE R10, R79, 0x2, R28 ;  /* 0x000000024f0a7825 */ /* 0x000fe200078e021c */
[----:B------:R-:W-:-:S02]  /*1200*/  PRMT R88, RZ, 0x7610, R88 ;  /* 0x00007610ff587816 */ /* 0x000fc40000000058 */
[----:B------:R-:W-:Y:S01]  /*1210*/  PRMT R90, RZ, 0x7610, R90 ;  /* 0x00007610ff5a7816 */ /* 0x000fe2000000005a */
[----:B-1----:R-:W-:-:S08]  /*1220*/  IMAD.WIDE R12, R81, 0x2, R28 ;  /* 0x00000002510c7825 */ /* 0x002fd000078e021c */
[----:B------:R-:W4:Y:S04]  /*1230*/  @!P0 LDG.E.U16 R88, [R10.64] ;  /* 0x000000060a588981 */ /* 0x000f28000c1e1500 */
[----:B------:R-:W4:Y:S01]  /*1240*/  @!P0 LDG.E.U16 R90, [R12.64] ;  /* 0x000000060c5a8981 */ /* 0x000f22000c1e1500 */
[----:B------:R-:W-:-:S04]  /*1250*/  IADD3 R40, R40, -0x1, RZ ;  /* 0xffffffff28287810 */ /* 0x000fc80007ffe0ff */
[----:B------:R-:W-:Y:S01]  /*1260*/  ISETP.NE.U32.AND P0, PT, R40, RZ, PT ;  /* 0x000000ff2800720c */ /* 0x000fe20003f05070 */
[----:B------:R-:W-:Y:S01]  /*1270*/  UIADD3 UR4, UR4, -0x20, URZ ;  /* 0xffffffe004047890 */ /* 0x000fe2000fffe03f */
[----:B------:R-:W-:-:S04]  /*1280*/  IMAD.WIDE R28, R45, 0x2, R28 ;  /* 0x000000022d1c7825 */ /* 0x000fc800078e021c */
[----:B------:R-:W-:Y:S01]  /*1290*/  IMAD.WIDE R2, R47, 0x2, R2 ;  /* 0x000000022f027825 */ /* 0x000fe200078e0202 */
[----:B--2---:R-:W-:Y:S04]  /*12a0*/  STS.U16 [R36], R25 ;  /* 0x0000001924007388 */ /* 0x004fe80000000400 */
[----:B-----5:R-:W-:Y:S04]  /*12b0*/  STS.U16 [R36+0x800], R83 ;  /* 0x0008005324007388 */ /* 0x020fe80000000400 */
[----:B---3--:R-:W-:Y:S04]  /*12c0*/  STS.U16 [R36+0x1000], R87 ;  /* 0x0010005724007388 */ /* 0x008fe80000000400 */
[----:B----4-:R-:W-:Y:S04]  /*12d0*/  STS.U16 [R36+0x1800], R91 ;  /* 0x0018005b24007388 */ /* 0x010fe80000000400 */
[----:B------:R-:W-:Y:S04]  /*12e0*/  STS.U16 [R43+0x200], R24 ;  /* 0x000200182b007388 */ /* 0x000fe80000000400 */
        /* <DEDUP_REMOVED lines=13> */
[----:B------:R-:W-:Y:S06]  /*13c0*/  BAR.SYNC.DEFER_BLOCKING 0x0 ;  /* 0x0000000000007b1d */ /* 0x000fec0000010000 */
[----:B------:R-:W-:Y:S04]  /*13d0*/  LDSM.16.MT88.4 R24, [R38] ;  /* 0x000000002618783b */ /* 0x000fe80000004200 */
[----:B------:R-:W0:Y:S04]  /*13e0*/  LDSM.16.M88.4 R4, [R44+0x2000] ;  /* 0x002000002c04783b */ /* 0x000e280000000200 */
[----:B------:R-:W1:Y:S04]  /*13f0*/  LDSM.16.M88.4 R8, [R44+0x2200] ;  /* 0x002200002c08783b */ /* 0x000e680000000200 */
[----:B------:R-:W2:Y:S01]  /*1400*/  LDSM.16.MT88.4 R12, [R38+0x1000] ;  /* 0x00100000260c783b */ /* 0x000ea20000004200 */
[C---:B0-----:R-:W-:Y:S08]  /*1410*/  HMMA.16816.F32.BF16 R20, R24.reuse, R4, R20 ;  /* 0x000000041814723c */ /* 0x041ff00000041814 */
[----:B-1----:R-:W-:Y:S11]  /*1420*/  HMMA.16816.F32.BF16 R16, R24, R8, R16 ;  /* 0x000000081810723c */ /* 0x002ff60000041810 */
[----:B------:R-:W-:Y:S05]  /*1430*/  @!UPT UIADD3 URZ, URZ, URZ, URZ ;  /* 0x0000003f3f3ff290 */ /* 0x000fea000fffe03f */
[C---:B--2---:R-:W-:Y:S08]  /*1440*/  HMMA.16816.F32.BF16 R20, R12.reuse, R6, R20 ;  /* 0x000000060c14723c */ /* 0x044ff00000041814 */
[----:B------:R-:W-:Y:S01]  /*1450*/  HMMA.16816.F32.BF16 R16, R12, R10, R16 ;  /* 0x0000000a0c10723c */ /* 0x000fe20000041810 */
[----:B------:R-:W-:Y:S07]  /*1460*/  @P0 BRA `(.L_x_1) ;  /* 0xfffff96000000947 */ /* 0x000fee000383ffff */
[----:B------:R-:W-:-:S15]  /*1470*/  NOP ;  /* 0x0000000000007918 */ /* 0x000fde0000000000 */
[----:B------:R-:W-:-:S01]  /*1480*/  NOP ;  /* 0x0000000000007918 */ /* 0x000fc20000000000 */
[----:B------:R-:W-:Y:S02]  /*1490*/  F2FP.BF16.PACK_AB R19, R19, R23 ;  /* 0x000000171313723e */ /* 0x000fe400000010ff */
[----:B------:R-:W-:-:S02]  /*14a0*/  F2FP.BF16.PACK_AB R18, R18, R22 ;  /* 0x000000161212723e */ /* 0x000fc400000010ff */
[----:B------:R-:W-:Y:S02]  /*14b0*/  F2FP.BF16.PACK_AB R17, R17, R21 ;  /* 0x000000151111723e */ /* 0x000fe400000010ff */
[----:B------:R-:W-:-:S07]  /*14c0*/  F2FP.BF16.PACK_AB R16, R16, R20 ;  /* 0x000000141010723e */ /* 0x000fce00000010ff */
.L_x_0:
[----:B------:R-:W-:Y:S01]  /*14d0*/  BAR.SYNC.DEFER_BLOCKING 0x0 ;  /* 0x0000000000007b1d */ /* 0x000fe20000010000 */
[----:B------:R-:W-:Y:S01]  /*14e0*/  IMAD.SHL.U32 R2, R30, 0x10, RZ ;  /* 0x000000101e027824 */ /* 0x000fe200078e00ff */
[----:B------:R-:W-:Y:S02]  /*14f0*/  LOP3.LUT R3, R34, 0x180, RZ, 0xc0, !PT ;  /* 0x0000018022037812 */ /* 0x000fe400078ec0ff */
[----:B------:R-:W-:Y:S02]  /*1500*/  SHF.R.S32.HI R4, RZ, 0x5, R30 ;  /* 0x00000005ff047819 */ /* 0x000fe4000001141e */
[----:B------:R-:W-:Y:S01]  /*1510*/  LOP3.LUT R30, R30, 0x18, RZ, 0xc0, !PT ;  /* 0x000000181e1e7812 */ /* 0x000fe200078ec0ff */
[----:B------:R-:W-:Y:S01]  /*1520*/  IMAD R3, R32, 0x4, R3 ;  /* 0x0000000420037824 */ /* 0x000fe200078e0203 */
[----:B------:R-:W-:-:S02]  /*1530*/  LOP3.LUT R5, R2, 0x70, RZ, 0xc0, !PT ;  /* 0x0000007002057812 */ /* 0x000fc400078ec0ff */
[----:B------:R-:W-:Y:S02]  /*1540*/  SGXT R2, R4, 0x1 ;  /* 0x000000010402781a */ /* 0x000fe40000000200 */
[----:B------:R-:W-:Y:S01]  /*1550*/  ISETP.GE.AND P0, PT, R35, c[0x0][0x178], PT ;  /* 0x00005e0023007a0c */ /* 0x000fe20003f06270 */
[----:B------:R-:W-:Y:S01]  /*1560*/  IMAD R4, R30, 0x80, R5 ;  /* 0x000000801e047824 */ /* 0x000fe200078e0205 */
[----:B------:R-:W-:Y:S01]  /*1570*/  LOP3.LUT R2, R3, 0x808, R2, 0x78, !PT ;  /* 0x0000080803027812 */ /* 0x000fe200078e7802 */
[----:B------:R-:W-:Y:S01]  /*1580*/  IMAD R35, R35, c[0x0][0x194], RZ ;  /* 0x0000650023237a24 */ /* 0x000fe200078e02ff */
[----:B------:R-:W-:Y:S01]  /*1590*/  LOP3.LUT R3, R0, R31, RZ, 0xfc, !PT ;  /* 0x0000001f00037212 */ /* 0x000fe200078efcff */
[----:B------:R-:W-:Y:S01]  /*15a0*/  IMAD R33, R33, 0x4, R4 ;  /* 0x0000000421217824 */ /* 0x000fe200078e0204 */
[----:B------:R-:W-:Y:S02]  /*15b0*/  LOP3.LUT R4, R2, 0x4, RZ, 0x3c, !PT ;  /* 0x0000000402047812 */ /* 0x000fe400078e3cff */
[C---:B------:R-:W-:Y:S01]  /*15c0*/  ISETP.LT.AND P1, PT, R3.reuse, c[0x0][0x17c], !P0 ;  /* 0x00005f0003007a0c */ /* 0x040fe20004721270 */
[----:B------:R-:W-:Y:S01]  /*15d0*/  IMAD R3, R3, c[0x0][0x198], RZ ;  /* 0x0000660003037a24 */ /* 0x000fe200078e02ff */
[----:B------:R-:W-:Y:S01]  /*15e0*/  LEA.HI R33, R30, R33, RZ, 0x1f ;  /* 0x000000211e217211 */ /* 0x000fe200078ff8ff */
[----:B------:R-:W-:Y:S01]  /*15f0*/  STS [R2], R16 ;  /* 0x0000001002007388 */ /* 0x000fe20000000800 */
[----:B------:R-:W-:-:S02]  /*1600*/  LOP3.LUT R7, R0, 0x6, R31, 0xfe, !PT ;  /* 0x0000000600077812 */ /* 0x000fc400078efe1f */
[C---:B------:R-:W-:Y:S01]  /*1610*/  LOP3.LUT R5, R33.reuse, 0x4, RZ, 0x3c, !PT ;  /* 0x0000000421057812 */ /* 0x040fe200078e3cff */
[----:B------:R0:W-:Y:S01]  /*1620*/  STS [R2+0x200], R17 ;  /* 0x0002001102007388 */ /* 0x0001e20000000800 */
[----:B------:R-:W-:Y:S01]  /*1630*/  LOP3.LUT R8, R33, 0x8, RZ, 0x3c, !PT ;  /* 0x0000000821087812 */ /* 0x000fe200078e3cff */
[----:B------:R-:W-:Y:S01]  /*1640*/  IMAD R10, R7, c[0x0][0x198], RZ ;  /* 0x00006600070a7a24 */ /* 0x000fe200078e02ff */
[C-C-:B------:R-:W-:Y:S01]  /*1650*/  LOP3.LUT R6, R0.reuse, 0x8, R31.reuse, 0xfe, !PT ;  /* 0x0000000800067812 */ /* 0x140fe200078efe1f */
[----:B------:R1:W-:Y:S01]  /*1660*/  STS [R4+0x400], R18 ;  /* 0x0004001204007388 */ /* 0x0003e20000000800 */
[C-C-:B------:R-:W-:Y:S02]  /*1670*/  LOP3.LUT R14, R0.reuse, 0xc, R31.reuse, 0xfe, !PT ;  /* 0x0000000c000e7812 */ /* 0x140fe400078efe1f */
[C-C-:B------:R-:W-:Y:S01]  /*1680*/  LOP3.LUT R13, R0.reuse, 0xe, R31.reuse, 0xfe, !PT ;  /* 0x0000000e000d7812 */ /* 0x140fe200078efe1f */
[----:B------:R-:W-:Y:S01]  /*1690*/  STS [R4+0x600], R19 ;  /* 0x0006001304007388 */ /* 0x000fe20000000800 */
[--C-:B------:R-:W-:Y:S01]  /*16a0*/  LOP3.LUT R9, R0, 0xa, R31.reuse, 0xfe, !PT ;  /* 0x0000000a00097812 */ /* 0x100fe200078efe1f */
[----:B------:R-:W-:Y:S01]  /*16b0*/  IMAD R11, R6, c[0x0][0x198], RZ ;  /* 0x00006600060b7a24 */ /* 0x000fe200078e02ff */
[C-C-:B0-----:R-:W-:Y:S01]  /*16c0*/  LOP3.LUT R2, R0.reuse, 0x2, R31.reuse, 0xfe, !PT ;  /* 0x0000000200027812 */ /* 0x141fe200078efe1f */
[----:B------:R-:W-:Y:S01]  /*16d0*/  BAR.SYNC.DEFER_BLOCKING 0x0 ;  /* 0x0000000000007b1d */ /* 0x000fe20000010000 */
[----:B------:R-:W-:Y:S01]  /*16e0*/  LOP3.LUT R0, R0, 0x4, R31, 0xfe, !PT ;  /* 0x0000000400007812 */ /* 0x000fe200078efe1f */
[----:B------:R-:W-:Y:S01]  /*16f0*/  IMAD R15, R14, c[0x0][0x198], RZ ;  /* 0x000066000e0f7a24 */ /* 0x000fe200078e02ff */
[----:B-1----:R-:W-:Y:S01]  /*1700*/  LEA R18, P2, R35, c[0x0][0x170], 0x1 ;  /* 0x00005c0023127a11 */ /* 0x002fe200078408ff */
[----:B------:R-:W-:Y:S01]  /*1710*/  IMAD R12, R9, c[0x0][0x198], RZ ;  /* 0x00006600090c7a24 */ /* 0x000fe200078e02ff */
[----:B------:R-:W-:Y:S01]  /*1720*/  ISETP.LT.AND P4, PT, R2, c[0x0][0x17c], !P0 ;  /* 0x00005f0002007a0c */ /* 0x000fe20004781270 */
[----:B------:R-:W-:Y:S01]  /*1730*/  IMAD R16, R13, c[0x0][0x198], RZ ;  /* 0x000066000d107a24 */ /* 0x000fe200078e02ff */
[----:B------:R-:W-:-:S02]  /*1740*/  LEA.HI.X.SX32 R35, R35, c[0x0][0x174], 0x1, P2 ;  /* 0x00005d0023237a11 */ /* 0x000fc400010f0eff */
[C---:B------:R-:W-:Y:S01]  /*1750*/  ISETP.LT.AND P5, PT, R0.reuse, c[0x0][0x17c], !P0 ;  /* 0x00005f0000007a0c */ /* 0x040fe200047a1270 */
[----:B------:R-:W-:Y:S01]  /*1760*/  IMAD R0, R0, c[0x0][0x198], RZ ;  /* 0x0000660000007a24 */ /* 0x000fe200078e02ff */
[----:B------:R0:W1:Y:S04]  /*1770*/  LDS R21, [R33] ;  /* 0x0000000021157984 */ /* 0x0000680000000800 */
[----:B------:R2:W3:Y:S01]  /*1780*/  LDS R23, [R5] ;  /* 0x0000000005177984 */ /* 0x0004e20000000800 */
[----:B0-----:R-:W-:-:S03]  /*1790*/  LOP3.LUT R33, R33, 0xc, RZ, 0x3c, !PT ;  /* 0x0000000c21217812 */ /* 0x001fc600078e3cff */
[----:B------:R0:W4:Y:S01]  /*17a0*/  LDS R17, [R8] ;  /* 0x0000000008117984 */ /* 0x0001220000000800 */
[----:B--2---:R-:W-:Y:S01]  /*17b0*/  IMAD R5, R2, c[0x0][0x198], RZ ;  /* 0x0000660002057a24 */ /* 0x004fe200078e02ff */
[-C--:B------:R-:W-:Y:S02]  /*17c0*/  LEA R2, P2, R3, R18.reuse, 0x1 ;  /* 0x0000001203027211 */ /* 0x080fe400078408ff */
[----:B------:R-:W2:Y:S02]  /*17d0*/  LDS R33, [R33] ;  /* 0x0000000021217984 */ /* 0x000ea40000000800 */
[----:B------:R-:W-:Y:S02]  /*17e0*/  LEA R4, P3, R5, R18, 0x1 ;  /* 0x0000001205047211 */ /* 0x000fe400078608ff */
[-C--:B------:R-:W-:Y:S02]  /*17f0*/  LEA.HI.X.SX32 R3, R3, R35.reuse, 0x1, P2 ;  /* 0x0000002303037211 */ /* 0x080fe400010f0eff */
[----:B------:R-:W-:-:S02]  /*1800*/  LEA.HI.X.SX32 R5, R5, R35, 0x1, P3 ;  /* 0x0000002305057211 */ /* 0x000fc400018f0eff */
[----:B------:R-:W-:Y:S02]  /*1810*/  ISETP.LT.AND P3, PT, R6, c[0x0][0x17c], !P0 ;  /* 0x00005f0006007a0c */ /* 0x000fe40004761270 */
[C---:B------:R-:W-:Y:S01]  /*1820*/  LEA R6, P6, R0.reuse, R18, 0x1 ;  /* 0x0000001200067211 */ /* 0x040fe200078c08ff */
[----:B-1----:R1:W-:Y:S04]  /*1830*/  @P1 STG.E.U16 [R2.64], R21 ;  /* 0x0000001502001986 */ /* 0x0023e8000c101506 */
[----:B---3--:R3:W-:Y:S01]  /*1840*/  @P4 STG.E.U16 [R4.64], R23 ;  /* 0x0000001704004986 */ /* 0x0087e2000c101506 */
[----:B------:R-:W-:Y:S02]  /*1850*/  ISETP.LT.AND P4, PT, R7, c[0x0][0x17c], !P0 ;  /* 0x00005f0007007a0c */ /* 0x000fe40004781270 */
[----:B------:R-:W-:-:S02]  /*1860*/  LEA.HI.X.SX32 R7, R0, R35, 0x1, P6 ;  /* 0x0000002300077211 */ /* 0x000fc400030f0eff */
[-C--:B0-----:R-:W-:Y:S02]  /*1870*/  LEA R8, P6, R12, R18.reuse, 0x1 ;  /* 0x000000120c087211 */ /* 0x081fe400078c08ff */
[----:B----4-:R-:W-:Y:S01]  /*1880*/  PRMT R0, R17, 0x7632, R0 ;  /* 0x0000763211007816 */ /* 0x010fe20000000000 */
[----:B------:R0:W-:Y:S01]  /*1890*/  @P5 STG.E.U16 [R6.64], R17 ;  /* 0x0000001106005986 */ /* 0x0001e2000c101506 */
[CC--:B-1----:R-:W-:Y:S02]  /*18a0*/  LEA R2, P1, R10.reuse, R18.reuse, 0x1 ;  /* 0x000000120a027211 */ /* 0x0c2fe400078208ff */
[----:B------:R-:W-:Y:S02]  /*18b0*/  PRMT R21, R21, 0x7632, R21 ;  /* 0x0000763215157816 */ /* 0x000fe40000000015 */
[----:B---3--:R-:W-:Y:S02]  /*18c0*/  LEA R4, P2, R11, R18, 0x1 ;  /* 0x000000120b047211 */ /* 0x008fe400078408ff */
[----:B------:R-:W-:-:S02]  /*18d0*/  LEA.HI.X.SX32 R3, R10, R35, 0x1, P1 ;  /* 0x000000230a037211 */ /* 0x000fc400008f0eff */
[----:B------:R-:W-:Y:S02]  /*18e0*/  LEA R10, P1, R15, R18, 0x1 ;  /* 0x000000120f0a7211 */ /* 0x000fe400078208ff */
[-C--:B------:R-:W-:Y:S01]  /*18f0*/  LEA.HI.X.SX32 R5, R11, R35.reuse, 0x1, P2 ;  /* 0x000000230b057211 */ /* 0x080fe200010f0eff */
[----:B--2---:R0:W-:Y:S01]  /*1900*/  @P4 STG.E.U16 [R2.64], R33 ;  /* 0x0000002102004986 */ /* 0x0041e2000c101506 */
[----:B------:R-:W-:Y:S02]  /*1910*/  ISETP.LT.AND P2, PT, R9, c[0x0][0x17c], !P0 ;  /* 0x00005f0009007a0c */ /* 0x000fe40004741270 */
[----:B------:R-:W-:Y:S01]  /*1920*/  LEA.HI.X.SX32 R11, R15, R35, 0x1, P1 ;  /* 0x000000230f0b7211 */ /* 0x000fe200008f0eff */
[----:B------:R0:W-:Y:S01]  /*1930*/  @P3 STG.E.U16 [R4.64], R21 ;  /* 0x0000001504003986 */ /* 0x0001e2000c101506 */
[----:B------:R-:W-:Y:S02]  /*1940*/  ISETP.LT.AND P1, PT, R14, c[0x0][0x17c], !P0 ;  /* 0x00005f000e007a0c */ /* 0x000fe40004721270 */
[----:B------:R-:W-:-:S02]  /*1950*/  ISETP.LT.AND P0, PT, R13, c[0x0][0x17c], !P0 ;  /* 0x00005f000d007a0c */ /* 0x000fc40004701270 */
[----:B------:R-:W-:Y:S02]  /*1960*/  LEA.HI.X.SX32 R9, R12, R35, 0x1, P6 ;  /* 0x000000230c097211 */ /* 0x000fe400030f0eff */
[----:B------:R-:W-:Y:S02]  /*1970*/  PRMT R23, R23, 0x7632, R23 ;  /* 0x0000763217177816 */ /* 0x000fe40000000017 */
[----:B------:R-:W-:-:S03]  /*1980*/  LEA R12, P6, R16, R18, 0x1 ;  /* 0x00000012100c7211 */ /* 0x000fc600078c08ff */
[----:B------:R0:W-:Y:S01]  /*1990*/  @P2 STG.E.U16 [R8.64], R23 ;  /* 0x0000001708002986 */ /* 0x0001e2000c101506 */
[----:B------:R-:W-:-:S03]  /*19a0*/  LEA.HI.X.SX32 R13, R16, R35, 0x1, P6 ;  /* 0x00000023100d7211 */ /* 0x000fc600030f0eff */
[----:B------:R0:W-:Y:S01]  /*19b0*/  @P1 STG.E.U16 [R10.64], R0 ;  /* 0x000000000a001986 */ /* 0x0001e2000c101506 */
[----:B------:R-:W-:Y:S05]  /*19c0*/  @!P0 EXIT ;  /* 0x000000000000894d */ /* 0x000fea0003800000 */
[----:B0-----:R-:W-:-:S05]  /*19d0*/  PRMT R6, R33, 0x7632, R6 ;  /* 0x0000763221067816 */ /* 0x001fca0000000006 */
[----:B------:R-:W-:Y:S01]  /*19e0*/  STG.E.U16 [R12.64], R6 ;  /* 0x000000060c007986 */ /* 0x000fe2000c101506 */
[----:B------:R-:W-:Y:S05]  /*19f0*/  EXIT ;  /* 0x000000000000794d */ /* 0x000fea0003800000 */
.L_x_2:
[----:B------:R-:W-:-:S00]  /*1a00*/  BRA `(.L_x_2) ;  /* 0xfffffff000007947 */ /* 0x000fc0000383ffff */
[----:B------:R-:W-:-:S00]  /*1a10*/  NOP ;  /* 0x0000000000007918 */ /* 0x000fc00000000000 */
        /* <DEDUP_REMOVED lines=14> */
.L_x_3:


//--------------------- .nv.shared.matmul_kernel  --------------------------
	.section	.nv.shared.matmul_kernel,"aw",@nobits
	.sectionflags	@""
	.align	16
